//
// Generated by NVIDIA NVVM Compiler
//
// Compiler Build ID: CL-36424714
// Cuda compilation tools, release 13.0, V13.0.88
// Based on NVVM 20.0.0
//

.version 9.0
.target sm_100
.address_size 64

	// .globl	_Z11kernel_funcv
.extern .func  (.param .b32 func_retval0) vprintf
(
	.param .b64 vprintf_param_0,
	.param .b64 vprintf_param_1
)
;
.global .align 1 .b8 $str[21] = {70, 85, 67, 75, 73, 78, 71, 32, 78, 86, 73, 68, 73, 65, 32, 70, 85, 78, 67, 10};

.visible .entry _Z11kernel_funcv()
{
	.reg .b32 	%r<3>;
	.reg .b64 	%rd<3>;

	mov.u64 	%rd1, $str;
	cvta.global.u64 	%rd2, %rd1;
	{ // callseq 0, 0
	.param .b64 param0;
	st.param.b64 	[param0], %rd2;
	.param .b64 param1;
	st.param.b64 	[param1], 0;
	.param .b32 retval0;
	call.uni (retval0), 
	vprintf, 
	(
	param0, 
	param1
	);
	ld.param.b32 	%r1, [retval0];
	} // callseq 0
	ret;

}


// ===== COMPILED SASS (sm_100) =====

	.target	sm_100

	.elftype	@"ET_EXEC"


//--------------------- .note.nv.tkinfo           --------------------------
	.section	.note.nv.tkinfo,"",@"SHT_NOTE"
	.sectionflags	@"SHF_NOTE_NV_TKINFO"
	.tkinfo
        /*0018*/ 	.word	0x00000002
        /*0030*/ 	.string	""
        /*0030*/ 	.string	"ptxas"
        /*0030*/ 	.string	"Cuda compilation tools, release 13.0, V13.0.88"
        /*0030*/ 	.string	"Build cuda_13.0.r13.0/compiler.36424714_0"
        /*0030*/ 	.string	"-arch sm_100 -m 64 "



//--------------------- .note.nv.cuinfo           --------------------------
	.section	.note.nv.cuinfo,"",@"SHT_NOTE"
	.sectionflags	@"SHF_NOTE_NV_CUINFO"
        /*0018*/ 	.short	0x0002
        /*001a*/ 	.short	0x0064
        /*001c*/ 	.short	0x0082
	.zero		2


//--------------------- .nv.info                  --------------------------
	.section	.nv.info,"",@"SHT_CUDA_INFO"
	.align	4


	//----- nvinfo : EIATTR_REGCOUNT
	.align		4
        /*0000*/ 	.byte	0x04, 0x2f
        /*0002*/ 	.short	(.L_2 - .L_1)
	.align		4
.L_1:
        /*0004*/ 	.word	index@(_Z11kernel_funcv)
        /*0008*/ 	.word	0x00000018


	//----- nvinfo : EIATTR_FRAME_SIZE
	.align		4
.L_2:
        /*000c*/ 	.byte	0x04, 0x11
        /*000e*/ 	.short	(.L_4 - .L_3)
	.align		4
.L_3:
        /*0010*/ 	.word	index@(_Z11kernel_funcv)
        /*0014*/ 	.word	0x00000000


	//----- nvinfo : EIATTR_MIN_STACK_SIZE
	.align		4
.L_4:
        /*0018*/ 	.byte	0x04, 0x12
        /*001a*/ 	.short	(.L_6 - .L_5)
	.align		4
.L_5:
        /*001c*/ 	.word	index@(_Z11kernel_funcv)
        /*0020*/ 	.word	0x00000000
.L_6:


//--------------------- .nv.compat                --------------------------
	.section	.nv.compat,"",@"SHT_CUDA_COMPAT_INFO"
	.align	4
        /*0000*/ 	.byte	0x02, 0x09, 0x00, 0x00, 0x02, 0x02, 0x01, 0x00, 0x02, 0x05, 0x05, 0x00, 0x03, 0x07, 0x01, 0x01
        /*0010*/ 	.byte	0x02, 0x03, 0x00, 0x00, 0x02, 0x06, 0x01, 0x00, 0x04, 0x0b, 0x08, 0x00, 0x09, 0x00, 0x00, 0x00
        /*0020*/ 	.byte	0x00, 0x00, 0x00, 0x00


//--------------------- .nv.info._Z11kernel_funcv --------------------------
	.section	.nv.info._Z11kernel_funcv,"",@"SHT_CUDA_INFO"
	.sectionflags	@""
	.align	4


	//----- nvinfo : EIATTR_CUDA_API_VERSION
	.align		4
        /*0000*/ 	.byte	0x04, 0x37
        /*0002*/ 	.short	(.L_8 - .L_7)
.L_7:
        /*0004*/ 	.word	0x00000082


	//----- nvinfo : EIATTR_SPARSE_MMA_MASK
	.align		4
.L_8:
        /*0008*/ 	.byte	0x03, 0x50
        /*000a*/ 	.short	0x0000


	//----- nvinfo : EIATTR_MAXREG_COUNT
	.align		4
        /*000c*/ 	.byte	0x03, 0x1b
        /*000e*/ 	.short	0x00ff


	//----- nvinfo : EIATTR_EXTERNS
	.align		4
        /*0010*/ 	.byte	0x04, 0x0f
        /*0012*/ 	.short	(.L_10 - .L_9)


	//   ....[0]....
	.align		4
.L_9:
        /*0014*/ 	.word	index@(vprintf)


	//----- nvinfo : EIATTR_MERCURY_ISA_VERSION
	.align		4
.L_10:
        /*0018*/ 	.byte	0x03, 0x5f
        /*001a*/ 	.short	0x0101


	//----- nvinfo : EIATTR_VRC_CTA_INIT_COUNT
	.align		4
        /*001c*/ 	.byte	0x02, 0x4a
	.zero		1
	.zero		1


	//----- nvinfo : EIATTR_SYSCALL_OFFSETS
	.align		4
        /*0020*/ 	.byte	0x04, 0x46
        /*0022*/ 	.short	(.L_12 - .L_11)


	//   ....[0]....
.L_11:
        /*0024*/ 	.word	0x00000080


	//----- nvinfo : EIATTR_EXIT_INSTR_OFFSETS
	.align		4
.L_12:
        /*0028*/ 	.byte	0x04, 0x1c
        /*002a*/ 	.short	(.L_14 - .L_13)


	//   ....[0]....
.L_13:
        /*002c*/ 	.word	0x00000090


	//----- nvinfo : EIATTR_SW_WAR
	.align		4
.L_14:
        /*0030*/ 	.byte	0x04, 0x36
        /*0032*/ 	.short	(.L_16 - .L_15)
.L_15:
        /*0034*/ 	.word	0x00000008
.L_16:


//--------------------- .nv.callgraph             --------------------------
	.section	.nv.callgraph,"",@"SHT_CUDA_CALLGRAPH"
	.align	4
	.sectionentsize	8
	.align		4
        /*0000*/ 	.word	0x00000000
	.align		4
        /*0004*/ 	.word	0xffffffff
	.align		4
        /*0008*/ 	.word	index@(_Z11kernel_funcv)
	.align		4
        /*000c*/ 	.word	index@(vprintf)
	.align		4
        /*0010*/ 	.word	0x00000000
	.align		4
        /*0014*/ 	.word	0xfffffffe
	.align		4
        /*0018*/ 	.word	0x00000000
	.align		4
        /*001c*/ 	.word	0xfffffffd
	.align		4
        /*0020*/ 	.word	0x00000000
	.align		4
        /*0024*/ 	.word	0xfffffffc


//--------------------- .nv.constant4             --------------------------
	.section	.nv.constant4,"a",@progbits
	.align	8
	.align		8
.nv.constant4:
        /*0000*/ 	.dword	vprintf
	.align		8
        /*0008*/ 	.dword	$str


//--------------------- .text._Z11kernel_funcv    --------------------------
	.section	.text._Z11kernel_funcv,"ax",@progbits
	.align	128
        .global         _Z11kernel_funcv
        .type           _Z11kernel_funcv,@function
        .size           _Z11kernel_funcv,(.L_x_2 - _Z11kernel_funcv)
        .other          _Z11kernel_funcv,@"STO_CUDA_ENTRY STV_DEFAULT"
_Z11kernel_funcv:
.text._Z11kernel_funcv:
[----:B------:R-:W0:Y:S01]  /*0000*/  LDC R1, c[0x0][0x37c] ;  /* 0x0000df00ff017b82 */ /* 0x000e220000000800 */
[----:B------:R-:W-:Y:S01]  /*0010*/  MOV R0, 0x0 ;  /* 0x0000000000007802 */ /* 0x000fe20000000f00 */
[----:B------:R-:W1:Y:S01]  /*0020*/  LDCU.64 UR4, c[0x4][0x8] ;  /* 0x01000100ff0477ac */ /* 0x000e620008000a00 */
[----:B------:R-:W-:-:S05]  /*0030*/  CS2R R6, SRZ ;  /* 0x0000000000067805 */ /* 0x000fca000001ff00 */
[----:B------:R2:W3:Y:S01]  /*0040*/  LDC.64 R2, c[0x4][R0] ;  /* 0x0100000000027b82 */ /* 0x0004e20000000a00 */
[----:B-1----:R-:W-:Y:S02]  /*0050*/  IMAD.U32 R4, RZ, RZ, UR4 ;  /* 0x00000004ff047e24 */ /* 0x002fe4000f8e00ff */
[----:B--2---:R-:W-:-:S07]  /*0060*/  IMAD.U32 R5, RZ, RZ, UR5 ;  /* 0x00000005ff057e24 */ /* 0x004fce000f8e00ff */
[----:B------:R-:W-:-:S07]  /*0070*/  LEPC R20, `(.L_x_0) ;  /* 0x000000001014794e */ /* 0x000fce0000000000 */
[----:B0--3--:R-:W-:Y:S05]  /*0080*/  CALL.ABS.NOINC R2 ;  /* 0x0000000002007343 */ /* 0x009fea0003c00000 */
.L_x_0:
[----:B------:R-:W-:Y:S05]  /*0090*/  EXIT ;  /* 0x000000000000794d */ /* 0x000fea0003800000 */
.L_x_1:
[----:B------:R-:W-:-:S00]  /*00a0*/  BRA `(.L_x_1) ;  /* 0xfffffffc00fc7947 */ /* 0x000fc0000383ffff */
[----:B------:R-:W-:-:S00]  /*00b0*/  NOP ;  /* 0x0000000000007918 */ /* 0x000fc00000000000 */
        /* <DEDUP_REMOVED lines=12> */
.L_x_2:


//--------------------- .nv.global.init           --------------------------
	.section	.nv.global.init,"aw",@progbits
.nv.global.init:
	.type		$str,@object
	.size		$str,(.L_0 - $str)
$str:
        /*0000*/ 	.byte	0x46, 0x55, 0x43, 0x4b, 0x49, 0x4e, 0x47, 0x20, 0x4e, 0x56, 0x49, 0x44, 0x49, 0x41, 0x20, 0x46
        /*0010*/ 	.byte	0x55, 0x4e, 0x43, 0x0a, 0x00
.L_0:


//--------------------- .nv.shared.reserved.0     --------------------------
	.section	.nv.shared.reserved.0,"aw",@nobits
	.weak		__nv_reservedSMEM_offset_0_alias
	.size		__nv_reservedSMEM_offset_0_alias, 0, 64
	.other		__nv_reservedSMEM_offset_0_alias,@"STO_CUDA_RESERVED_SHARED STV_DEFAULT"
__nv_reservedSMEM_offset_0_alias:
	.zero		0
	.zero		64


//--------------------- .nv.constant0._Z11kernel_funcv --------------------------
	.section	.nv.constant0._Z11kernel_funcv,"a",@progbits
	.sectionflags	@""
	.align	4
.nv.constant0._Z11kernel_funcv:
	.zero		896


//--------------------- SYMBOLS --------------------------

	.type		.nv.reservedSmem.offset0,@object
	.size		.nv.reservedSmem.offset0,0x4
	.type		vprintf,@function
